//
// Generated by NVIDIA NVVM Compiler
//
// Compiler Build ID: CL-36424714
// Cuda compilation tools, release 13.0, V13.0.88
// Based on NVVM 20.0.0
//

.version 9.0
.target sm_100
.address_size 64

	// .globl	_Z9reductionPmjjj

.visible .entry _Z9reductionPmjjj(
	.param .u64 .ptr .align 1 _Z9reductionPmjjj_param_0,
	.param .u32 _Z9reductionPmjjj_param_1,
	.param .u32 _Z9reductionPmjjj_param_2,
	.param .u32 _Z9reductionPmjjj_param_3
)
{
	.reg .pred 	%p<25>;
	.reg .b32 	%r<211>;
	.reg .b64 	%rd<213>;

	ld.param.u64 	%rd2, [_Z9reductionPmjjj_param_0];
	ld.param.u32 	%r80, [_Z9reductionPmjjj_param_1];
	ld.param.u32 	%r81, [_Z9reductionPmjjj_param_2];
	ld.param.u32 	%r82, [_Z9reductionPmjjj_param_3];
	cvta.to.global.u64 	%rd1, %rd2;
	mov.u32 	%r1, %ctaid.x;
	mov.u32 	%r83, %tid.x;
	mul.lo.s32 	%r2, %r82, %r83;
	setp.lt.u32 	%p1, %r82, 2;
	setp.eq.s32 	%p2, %r80, 0;
	or.pred  	%p3, %p1, %p2;
	@%p3 bra 	$L__BB0_14;
	and.b32  	%r3, %r80, 7;
	add.s32 	%r4, %r3, -1;
	and.b32  	%r5, %r80, 3;
	and.b32  	%r6, %r80, -8;
	and.b32  	%r7, %r80, 1;
	mov.b32 	%r185, 1;
$L__BB0_2:
	setp.lt.u32 	%p4, %r80, 8;
	add.s32 	%r9, %r185, %r2;
	mov.b32 	%r188, 0;
	@%p4 bra 	$L__BB0_5;
	mov.b32 	%r186, 0;
$L__BB0_4:
	.pragma "nounroll";
	mad.lo.s32 	%r87, %r186, %r81, %r1;
	mul.lo.s32 	%r88, %r87, %r81;
	add.s32 	%r89, %r9, %r88;
	add.s32 	%r90, %r88, %r2;
	mul.wide.u32 	%rd3, %r89, 8;
	add.s64 	%rd4, %rd1, %rd3;
	ld.global.u64 	%rd5, [%rd4];
	mul.wide.u32 	%rd6, %r90, 8;
	add.s64 	%rd7, %rd1, %rd6;
	ld.global.u64 	%rd8, [%rd7];
	add.s64 	%rd9, %rd8, %rd5;
	st.global.u64 	[%rd7], %rd9;
	add.s32 	%r91, %r87, %r81;
	mul.lo.s32 	%r92, %r91, %r81;
	add.s32 	%r93, %r9, %r92;
	add.s32 	%r94, %r92, %r2;
	mul.wide.u32 	%rd10, %r93, 8;
	add.s64 	%rd11, %rd1, %rd10;
	ld.global.u64 	%rd12, [%rd11];
	mul.wide.u32 	%rd13, %r94, 8;
	add.s64 	%rd14, %rd1, %rd13;
	ld.global.u64 	%rd15, [%rd14];
	add.s64 	%rd16, %rd15, %rd12;
	st.global.u64 	[%rd14], %rd16;
	add.s32 	%r95, %r91, %r81;
	mul.lo.s32 	%r96, %r95, %r81;
	add.s32 	%r97, %r9, %r96;
	add.s32 	%r98, %r96, %r2;
	mul.wide.u32 	%rd17, %r97, 8;
	add.s64 	%rd18, %rd1, %rd17;
	ld.global.u64 	%rd19, [%rd18];
	mul.wide.u32 	%rd20, %r98, 8;
	add.s64 	%rd21, %rd1, %rd20;
	ld.global.u64 	%rd22, [%rd21];
	add.s64 	%rd23, %rd22, %rd19;
	st.global.u64 	[%rd21], %rd23;
	add.s32 	%r99, %r95, %r81;
	mul.lo.s32 	%r100, %r99, %r81;
	add.s32 	%r101, %r9, %r100;
	add.s32 	%r102, %r100, %r2;
	mul.wide.u32 	%rd24, %r101, 8;
	add.s64 	%rd25, %rd1, %rd24;
	ld.global.u64 	%rd26, [%rd25];
	mul.wide.u32 	%rd27, %r102, 8;
	add.s64 	%rd28, %rd1, %rd27;
	ld.global.u64 	%rd29, [%rd28];
	add.s64 	%rd30, %rd29, %rd26;
	st.global.u64 	[%rd28], %rd30;
	add.s32 	%r103, %r99, %r81;
	mul.lo.s32 	%r104, %r103, %r81;
	add.s32 	%r105, %r9, %r104;
	add.s32 	%r106, %r104, %r2;
	mul.wide.u32 	%rd31, %r105, 8;
	add.s64 	%rd32, %rd1, %rd31;
	ld.global.u64 	%rd33, [%rd32];
	mul.wide.u32 	%rd34, %r106, 8;
	add.s64 	%rd35, %rd1, %rd34;
	ld.global.u64 	%rd36, [%rd35];
	add.s64 	%rd37, %rd36, %rd33;
	st.global.u64 	[%rd35], %rd37;
	add.s32 	%r107, %r103, %r81;
	mul.lo.s32 	%r108, %r107, %r81;
	add.s32 	%r109, %r9, %r108;
	add.s32 	%r110, %r108, %r2;
	mul.wide.u32 	%rd38, %r109, 8;
	add.s64 	%rd39, %rd1, %rd38;
	ld.global.u64 	%rd40, [%rd39];
	mul.wide.u32 	%rd41, %r110, 8;
	add.s64 	%rd42, %rd1, %rd41;
	ld.global.u64 	%rd43, [%rd42];
	add.s64 	%rd44, %rd43, %rd40;
	st.global.u64 	[%rd42], %rd44;
	add.s32 	%r111, %r107, %r81;
	mul.lo.s32 	%r112, %r111, %r81;
	add.s32 	%r113, %r9, %r112;
	add.s32 	%r114, %r112, %r2;
	mul.wide.u32 	%rd45, %r113, 8;
	add.s64 	%rd46, %rd1, %rd45;
	ld.global.u64 	%rd47, [%rd46];
	mul.wide.u32 	%rd48, %r114, 8;
	add.s64 	%rd49, %rd1, %rd48;
	ld.global.u64 	%rd50, [%rd49];
	add.s64 	%rd51, %rd50, %rd47;
	st.global.u64 	[%rd49], %rd51;
	add.s32 	%r115, %r111, %r81;
	mul.lo.s32 	%r116, %r115, %r81;
	add.s32 	%r117, %r9, %r116;
	add.s32 	%r118, %r116, %r2;
	mul.wide.u32 	%rd52, %r117, 8;
	add.s64 	%rd53, %rd1, %rd52;
	ld.global.u64 	%rd54, [%rd53];
	mul.wide.u32 	%rd55, %r118, 8;
	add.s64 	%rd56, %rd1, %rd55;
	ld.global.u64 	%rd57, [%rd56];
	add.s64 	%rd58, %rd57, %rd54;
	st.global.u64 	[%rd56], %rd58;
	add.s32 	%r186, %r186, 8;
	setp.ne.s32 	%p5, %r186, %r6;
	mov.u32 	%r188, %r6;
	@%p5 bra 	$L__BB0_4;
$L__BB0_5:
	setp.eq.s32 	%p6, %r3, 0;
	@%p6 bra 	$L__BB0_13;
	setp.lt.u32 	%p7, %r4, 3;
	@%p7 bra 	$L__BB0_8;
	mad.lo.s32 	%r119, %r188, %r81, %r1;
	mul.lo.s32 	%r120, %r119, %r81;
	add.s32 	%r121, %r9, %r120;
	add.s32 	%r122, %r120, %r2;
	mul.wide.u32 	%rd59, %r121, 8;
	add.s64 	%rd60, %rd1, %rd59;
	ld.global.u64 	%rd61, [%rd60];
	mul.wide.u32 	%rd62, %r122, 8;
	add.s64 	%rd63, %rd1, %rd62;
	ld.global.u64 	%rd64, [%rd63];
	add.s64 	%rd65, %rd64, %rd61;
	st.global.u64 	[%rd63], %rd65;
	add.s32 	%r123, %r119, %r81;
	mul.lo.s32 	%r124, %r123, %r81;
	add.s32 	%r125, %r9, %r124;
	add.s32 	%r126, %r124, %r2;
	mul.wide.u32 	%rd66, %r125, 8;
	add.s64 	%rd67, %rd1, %rd66;
	ld.global.u64 	%rd68, [%rd67];
	mul.wide.u32 	%rd69, %r126, 8;
	add.s64 	%rd70, %rd1, %rd69;
	ld.global.u64 	%rd71, [%rd70];
	add.s64 	%rd72, %rd71, %rd68;
	st.global.u64 	[%rd70], %rd72;
	add.s32 	%r127, %r123, %r81;
	mul.lo.s32 	%r128, %r127, %r81;
	add.s32 	%r129, %r9, %r128;
	add.s32 	%r130, %r128, %r2;
	mul.wide.u32 	%rd73, %r129, 8;
	add.s64 	%rd74, %rd1, %rd73;
	ld.global.u64 	%rd75, [%rd74];
	mul.wide.u32 	%rd76, %r130, 8;
	add.s64 	%rd77, %rd1, %rd76;
	ld.global.u64 	%rd78, [%rd77];
	add.s64 	%rd79, %rd78, %rd75;
	st.global.u64 	[%rd77], %rd79;
	add.s32 	%r131, %r127, %r81;
	mul.lo.s32 	%r132, %r131, %r81;
	add.s32 	%r133, %r9, %r132;
	add.s32 	%r134, %r132, %r2;
	mul.wide.u32 	%rd80, %r133, 8;
	add.s64 	%rd81, %rd1, %rd80;
	ld.global.u64 	%rd82, [%rd81];
	mul.wide.u32 	%rd83, %r134, 8;
	add.s64 	%rd84, %rd1, %rd83;
	ld.global.u64 	%rd85, [%rd84];
	add.s64 	%rd86, %rd85, %rd82;
	st.global.u64 	[%rd84], %rd86;
	add.s32 	%r188, %r188, 4;
$L__BB0_8:
	setp.eq.s32 	%p8, %r5, 0;
	@%p8 bra 	$L__BB0_13;
	setp.eq.s32 	%p9, %r5, 1;
	@%p9 bra 	$L__BB0_11;
	mad.lo.s32 	%r135, %r188, %r81, %r1;
	mul.lo.s32 	%r136, %r135, %r81;
	add.s32 	%r137, %r9, %r136;
	add.s32 	%r138, %r136, %r2;
	mul.wide.u32 	%rd87, %r137, 8;
	add.s64 	%rd88, %rd1, %rd87;
	ld.global.u64 	%rd89, [%rd88];
	mul.wide.u32 	%rd90, %r138, 8;
	add.s64 	%rd91, %rd1, %rd90;
	ld.global.u64 	%rd92, [%rd91];
	add.s64 	%rd93, %rd92, %rd89;
	st.global.u64 	[%rd91], %rd93;
	add.s32 	%r139, %r135, %r81;
	mul.lo.s32 	%r140, %r139, %r81;
	add.s32 	%r141, %r9, %r140;
	add.s32 	%r142, %r140, %r2;
	mul.wide.u32 	%rd94, %r141, 8;
	add.s64 	%rd95, %rd1, %rd94;
	ld.global.u64 	%rd96, [%rd95];
	mul.wide.u32 	%rd97, %r142, 8;
	add.s64 	%rd98, %rd1, %rd97;
	ld.global.u64 	%rd99, [%rd98];
	add.s64 	%rd100, %rd99, %rd96;
	st.global.u64 	[%rd98], %rd100;
	add.s32 	%r188, %r188, 2;
$L__BB0_11:
	setp.eq.s32 	%p10, %r7, 0;
	@%p10 bra 	$L__BB0_13;
	mad.lo.s32 	%r143, %r188, %r81, %r1;
	mul.lo.s32 	%r144, %r143, %r81;
	add.s32 	%r145, %r9, %r144;
	add.s32 	%r146, %r144, %r2;
	mul.wide.u32 	%rd101, %r145, 8;
	add.s64 	%rd102, %rd1, %rd101;
	ld.global.u64 	%rd103, [%rd102];
	mul.wide.u32 	%rd104, %r146, 8;
	add.s64 	%rd105, %rd1, %rd104;
	ld.global.u64 	%rd106, [%rd105];
	add.s64 	%rd107, %rd106, %rd103;
	st.global.u64 	[%rd105], %rd107;
$L__BB0_13:
	add.s32 	%r185, %r185, 1;
	setp.ne.s32 	%p11, %r185, %r82;
	@%p11 bra 	$L__BB0_2;
$L__BB0_14:
	bar.sync 	0;
	setp.ne.s32 	%p12, %r2, 0;
	@%p12 bra 	$L__BB0_29;
	setp.eq.s32 	%p13, %r80, 0;
	mov.u32 	%r18, %ntid.x;
	setp.lt.u32 	%p14, %r18, 2;
	or.pred  	%p15, %p14, %p13;
	@%p15 bra 	$L__BB0_29;
	and.b32  	%r19, %r80, 7;
	shl.b32 	%r148, %r81, 1;
	add.s32 	%r149, %r1, %r148;
	mul.lo.s32 	%r20, %r81, %r149;
	mad.lo.s32 	%r150, %r81, 3, %r1;
	mul.lo.s32 	%r21, %r81, %r150;
	shl.b32 	%r151, %r81, 2;
	add.s32 	%r152, %r1, %r151;
	mul.lo.s32 	%r22, %r81, %r152;
	mad.lo.s32 	%r153, %r81, 5, %r1;
	mul.lo.s32 	%r23, %r81, %r153;
	mad.lo.s32 	%r154, %r81, 7, %r1;
	mul.lo.s32 	%r24, %r81, %r154;
	mov.b32 	%r190, 1;
$L__BB0_17:
	setp.lt.u32 	%p16, %r80, 8;
	mul.lo.s32 	%r26, %r190, %r82;
	mov.b32 	%r209, 0;
	@%p16 bra 	$L__BB0_20;
	and.b32  	%r156, %r80, -8;
	neg.s32 	%r207, %r156;
	add.s32 	%r157, %r1, %r81;
	mul.lo.s32 	%r206, %r81, %r157;
	add.s32 	%r205, %r206, %r26;
	add.s32 	%r203, %r20, %r26;
	add.s32 	%r201, %r21, %r26;
	add.s32 	%r199, %r22, %r26;
	add.s32 	%r197, %r23, %r26;
	mad.lo.s32 	%r158, %r81, 6, %r1;
	mul.lo.s32 	%r196, %r81, %r158;
	add.s32 	%r195, %r196, %r26;
	add.s32 	%r193, %r24, %r26;
	mul.lo.s32 	%r191, %r1, %r81;
	add.s32 	%r192, %r191, %r26;
	mov.u32 	%r194, %r24;
	mov.u32 	%r198, %r23;
	mov.u32 	%r200, %r22;
	mov.u32 	%r202, %r21;
	mov.u32 	%r204, %r20;
$L__BB0_19:
	.pragma "nounroll";
	and.b32  	%r209, %r80, -8;
	mul.wide.u32 	%rd108, %r192, 8;
	add.s64 	%rd109, %rd1, %rd108;
	ld.global.u64 	%rd110, [%rd109];
	mul.wide.u32 	%rd111, %r191, 8;
	add.s64 	%rd112, %rd1, %rd111;
	ld.global.u64 	%rd113, [%rd112];
	add.s64 	%rd114, %rd113, %rd110;
	st.global.u64 	[%rd112], %rd114;
	mul.wide.u32 	%rd115, %r205, 8;
	add.s64 	%rd116, %rd1, %rd115;
	ld.global.u64 	%rd117, [%rd116];
	mul.wide.u32 	%rd118, %r206, 8;
	add.s64 	%rd119, %rd1, %rd118;
	ld.global.u64 	%rd120, [%rd119];
	add.s64 	%rd121, %rd120, %rd117;
	st.global.u64 	[%rd119], %rd121;
	mul.wide.u32 	%rd122, %r203, 8;
	add.s64 	%rd123, %rd1, %rd122;
	ld.global.u64 	%rd124, [%rd123];
	mul.wide.u32 	%rd125, %r204, 8;
	add.s64 	%rd126, %rd1, %rd125;
	ld.global.u64 	%rd127, [%rd126];
	add.s64 	%rd128, %rd127, %rd124;
	st.global.u64 	[%rd126], %rd128;
	mul.wide.u32 	%rd129, %r201, 8;
	add.s64 	%rd130, %rd1, %rd129;
	ld.global.u64 	%rd131, [%rd130];
	mul.wide.u32 	%rd132, %r202, 8;
	add.s64 	%rd133, %rd1, %rd132;
	ld.global.u64 	%rd134, [%rd133];
	add.s64 	%rd135, %rd134, %rd131;
	st.global.u64 	[%rd133], %rd135;
	mul.wide.u32 	%rd136, %r199, 8;
	add.s64 	%rd137, %rd1, %rd136;
	ld.global.u64 	%rd138, [%rd137];
	mul.wide.u32 	%rd139, %r200, 8;
	add.s64 	%rd140, %rd1, %rd139;
	ld.global.u64 	%rd141, [%rd140];
	add.s64 	%rd142, %rd141, %rd138;
	st.global.u64 	[%rd140], %rd142;
	mul.wide.u32 	%rd143, %r197, 8;
	add.s64 	%rd144, %rd1, %rd143;
	ld.global.u64 	%rd145, [%rd144];
	mul.wide.u32 	%rd146, %r198, 8;
	add.s64 	%rd147, %rd1, %rd146;
	ld.global.u64 	%rd148, [%rd147];
	add.s64 	%rd149, %rd148, %rd145;
	st.global.u64 	[%rd147], %rd149;
	mul.wide.u32 	%rd150, %r195, 8;
	add.s64 	%rd151, %rd1, %rd150;
	ld.global.u64 	%rd152, [%rd151];
	mul.wide.u32 	%rd153, %r196, 8;
	add.s64 	%rd154, %rd1, %rd153;
	ld.global.u64 	%rd155, [%rd154];
	add.s64 	%rd156, %rd155, %rd152;
	st.global.u64 	[%rd154], %rd156;
	mul.wide.u32 	%rd157, %r193, 8;
	add.s64 	%rd158, %rd1, %rd157;
	ld.global.u64 	%rd159, [%rd158];
	mul.wide.u32 	%rd160, %r194, 8;
	add.s64 	%rd161, %rd1, %rd160;
	ld.global.u64 	%rd162, [%rd161];
	add.s64 	%rd163, %rd162, %rd159;
	st.global.u64 	[%rd161], %rd163;
	add.s32 	%r207, %r207, 8;
	mul.lo.s32 	%r159, %r81, %r81;
	shl.b32 	%r160, %r159, 3;
	add.s32 	%r206, %r206, %r160;
	add.s32 	%r205, %r205, %r160;
	add.s32 	%r204, %r204, %r160;
	add.s32 	%r203, %r203, %r160;
	add.s32 	%r202, %r202, %r160;
	add.s32 	%r201, %r201, %r160;
	add.s32 	%r200, %r200, %r160;
	add.s32 	%r199, %r199, %r160;
	add.s32 	%r198, %r198, %r160;
	add.s32 	%r197, %r197, %r160;
	add.s32 	%r196, %r196, %r160;
	add.s32 	%r195, %r195, %r160;
	add.s32 	%r194, %r194, %r160;
	add.s32 	%r193, %r193, %r160;
	add.s32 	%r192, %r192, %r160;
	add.s32 	%r191, %r191, %r160;
	setp.ne.s32 	%p17, %r207, 0;
	@%p17 bra 	$L__BB0_19;
$L__BB0_20:
	setp.eq.s32 	%p18, %r19, 0;
	@%p18 bra 	$L__BB0_28;
	add.s32 	%r161, %r19, -1;
	setp.lt.u32 	%p19, %r161, 3;
	@%p19 bra 	$L__BB0_23;
	mad.lo.s32 	%r162, %r209, %r81, %r1;
	mul.lo.s32 	%r163, %r162, %r81;
	add.s32 	%r164, %r163, %r26;
	mul.wide.u32 	%rd164, %r164, 8;
	add.s64 	%rd165, %rd1, %rd164;
	ld.global.u64 	%rd166, [%rd165];
	mul.wide.u32 	%rd167, %r163, 8;
	add.s64 	%rd168, %rd1, %rd167;
	ld.global.u64 	%rd169, [%rd168];
	add.s64 	%rd170, %rd169, %rd166;
	st.global.u64 	[%rd168], %rd170;
	add.s32 	%r165, %r162, %r81;
	mul.lo.s32 	%r166, %r165, %r81;
	add.s32 	%r167, %r166, %r26;
	mul.wide.u32 	%rd171, %r167, 8;
	add.s64 	%rd172, %rd1, %rd171;
	ld.global.u64 	%rd173, [%rd172];
	mul.wide.u32 	%rd174, %r166, 8;
	add.s64 	%rd175, %rd1, %rd174;
	ld.global.u64 	%rd176, [%rd175];
	add.s64 	%rd177, %rd176, %rd173;
	st.global.u64 	[%rd175], %rd177;
	add.s32 	%r168, %r165, %r81;
	mul.lo.s32 	%r169, %r168, %r81;
	add.s32 	%r170, %r169, %r26;
	mul.wide.u32 	%rd178, %r170, 8;
	add.s64 	%rd179, %rd1, %rd178;
	ld.global.u64 	%rd180, [%rd179];
	mul.wide.u32 	%rd181, %r169, 8;
	add.s64 	%rd182, %rd1, %rd181;
	ld.global.u64 	%rd183, [%rd182];
	add.s64 	%rd184, %rd183, %rd180;
	st.global.u64 	[%rd182], %rd184;
	add.s32 	%r171, %r168, %r81;
	mul.lo.s32 	%r172, %r171, %r81;
	add.s32 	%r173, %r172, %r26;
	mul.wide.u32 	%rd185, %r173, 8;
	add.s64 	%rd186, %rd1, %rd185;
	ld.global.u64 	%rd187, [%rd186];
	mul.wide.u32 	%rd188, %r172, 8;
	add.s64 	%rd189, %rd1, %rd188;
	ld.global.u64 	%rd190, [%rd189];
	add.s64 	%rd191, %rd190, %rd187;
	st.global.u64 	[%rd189], %rd191;
	add.s32 	%r209, %r209, 4;
$L__BB0_23:
	and.b32  	%r174, %r80, 3;
	setp.eq.s32 	%p20, %r174, 0;
	@%p20 bra 	$L__BB0_28;
	setp.eq.s32 	%p21, %r174, 1;
	@%p21 bra 	$L__BB0_26;
	mad.lo.s32 	%r175, %r209, %r81, %r1;
	mul.lo.s32 	%r176, %r175, %r81;
	add.s32 	%r177, %r176, %r26;
	mul.wide.u32 	%rd192, %r177, 8;
	add.s64 	%rd193, %rd1, %rd192;
	ld.global.u64 	%rd194, [%rd193];
	mul.wide.u32 	%rd195, %r176, 8;
	add.s64 	%rd196, %rd1, %rd195;
	ld.global.u64 	%rd197, [%rd196];
	add.s64 	%rd198, %rd197, %rd194;
	st.global.u64 	[%rd196], %rd198;
	add.s32 	%r178, %r175, %r81;
	mul.lo.s32 	%r179, %r178, %r81;
	add.s32 	%r180, %r179, %r26;
	mul.wide.u32 	%rd199, %r180, 8;
	add.s64 	%rd200, %rd1, %rd199;
	ld.global.u64 	%rd201, [%rd200];
	mul.wide.u32 	%rd202, %r179, 8;
	add.s64 	%rd203, %rd1, %rd202;
	ld.global.u64 	%rd204, [%rd203];
	add.s64 	%rd205, %rd204, %rd201;
	st.global.u64 	[%rd203], %rd205;
	add.s32 	%r209, %r209, 2;
$L__BB0_26:
	and.b32  	%r181, %r80, 1;
	setp.eq.b32 	%p22, %r181, 1;
	not.pred 	%p23, %p22;
	@%p23 bra 	$L__BB0_28;
	mad.lo.s32 	%r182, %r209, %r81, %r1;
	mul.lo.s32 	%r183, %r182, %r81;
	add.s32 	%r184, %r183, %r26;
	mul.wide.u32 	%rd206, %r184, 8;
	add.s64 	%rd207, %rd1, %rd206;
	ld.global.u64 	%rd208, [%rd207];
	mul.wide.u32 	%rd209, %r183, 8;
	add.s64 	%rd210, %rd1, %rd209;
	ld.global.u64 	%rd211, [%rd210];
	add.s64 	%rd212, %rd211, %rd208;
	st.global.u64 	[%rd210], %rd212;
$L__BB0_28:
	add.s32 	%r190, %r190, 1;
	setp.ne.s32 	%p24, %r190, %r18;
	@%p24 bra 	$L__BB0_17;
$L__BB0_29:
	ret;

}


// ===== COMPILED SASS (sm_100) =====

	.target	sm_100

	.elftype	@"ET_EXEC"


//--------------------- .note.nv.tkinfo           --------------------------
	.section	.note.nv.tkinfo,"",@"SHT_NOTE"
	.sectionflags	@"SHF_NOTE_NV_TKINFO"
	.tkinfo
        /*0018*/ 	.word	0x00000002
        /*0030*/ 	.string	""
        /*0030*/ 	.string	"ptxas"
        /*0030*/ 	.string	"Cuda compilation tools, release 13.0, V13.0.88"
        /*0030*/ 	.string	"Build cuda_13.0.r13.0/compiler.36424714_0"
        /*0030*/ 	.string	"-arch sm_100 -m 64 "



//--------------------- .note.nv.cuinfo           --------------------------
	.section	.note.nv.cuinfo,"",@"SHT_NOTE"
	.sectionflags	@"SHF_NOTE_NV_CUINFO"
        /*0018*/ 	.short	0x0002
        /*001a*/ 	.short	0x0064
        /*001c*/ 	.short	0x0082
	.zero		2


//--------------------- .nv.info                  --------------------------
	.section	.nv.info,"",@"SHT_CUDA_INFO"
	.align	4


	//----- nvinfo : EIATTR_REGCOUNT
	.align		4
        /*0000*/ 	.byte	0x04, 0x2f
        /*0002*/ 	.short	(.L_1 - .L_0)
	.align		4
.L_0:
        /*0004*/ 	.word	index@(_Z9reductionPmjjj)
        /*0008*/ 	.word	0x00000028


	//----- nvinfo : EIATTR_FRAME_SIZE
	.align		4
.L_1:
        /*000c*/ 	.byte	0x04, 0x11
        /*000e*/ 	.short	(.L_3 - .L_2)
	.align		4
.L_2:
        /*0010*/ 	.word	index@(_Z9reductionPmjjj)
        /*0014*/ 	.word	0x00000000


	//----- nvinfo : EIATTR_MIN_STACK_SIZE
	.align		4
.L_3:
        /*0018*/ 	.byte	0x04, 0x12
        /*001a*/ 	.short	(.L_5 - .L_4)
	.align		4
.L_4:
        /*001c*/ 	.word	index@(_Z9reductionPmjjj)
        /*0020*/ 	.word	0x00000000
.L_5:


//--------------------- .nv.compat                --------------------------
	.section	.nv.compat,"",@"SHT_CUDA_COMPAT_INFO"
	.align	4
        /*0000*/ 	.byte	0x02, 0x09, 0x00, 0x00, 0x02, 0x02, 0x01, 0x00, 0x02, 0x05, 0x05, 0x00, 0x03, 0x07, 0x01, 0x01
        /*0010*/ 	.byte	0x02, 0x03, 0x00, 0x00, 0x02, 0x06, 0x01, 0x00, 0x04, 0x0b, 0x08, 0x00, 0x09, 0x00, 0x00, 0x00
        /*0020*/ 	.byte	0x00, 0x00, 0x00, 0x00


//--------------------- .nv.info._Z9reductionPmjjj --------------------------
	.section	.nv.info._Z9reductionPmjjj,"",@"SHT_CUDA_INFO"
	.sectionflags	@""
	.align	4


	//----- nvinfo : EIATTR_CUDA_API_VERSION
	.align		4
        /*0000*/ 	.byte	0x04, 0x37
        /*0002*/ 	.short	(.L_7 - .L_6)
.L_6:
        /*0004*/ 	.word	0x00000082


	//----- nvinfo : EIATTR_KPARAM_INFO
	.align		4
.L_7:
        /*0008*/ 	.byte	0x04, 0x17
        /*000a*/ 	.short	(.L_9 - .L_8)
.L_8:
        /*000c*/ 	.word	0x00000000
        /*0010*/ 	.short	0x0003
        /*0012*/ 	.short	0x0010
        /*0014*/ 	.byte	0x00, 0xf0, 0x11, 0x00


	//----- nvinfo : EIATTR_KPARAM_INFO
	.align		4
.L_9:
        /*0018*/ 	.byte	0x04, 0x17
        /*001a*/ 	.short	(.L_11 - .L_10)
.L_10:
        /*001c*/ 	.word	0x00000000
        /*0020*/ 	.short	0x0002
        /*0022*/ 	.short	0x000c
        /*0024*/ 	.byte	0x00, 0xf0, 0x11, 0x00


	//----- nvinfo : EIATTR_KPARAM_INFO
	.align		4
.L_11:
        /*0028*/ 	.byte	0x04, 0x17
        /*002a*/ 	.short	(.L_13 - .L_12)
.L_12:
        /*002c*/ 	.word	0x00000000
        /*0030*/ 	.short	0x0001
        /*0032*/ 	.short	0x0008
        /*0034*/ 	.byte	0x00, 0xf0, 0x11, 0x00


	//----- nvinfo : EIATTR_KPARAM_INFO
	.align		4
.L_13:
        /*0038*/ 	.byte	0x04, 0x17
        /*003a*/ 	.short	(.L_15 - .L_14)
.L_14:
        /*003c*/ 	.word	0x00000000
        /*0040*/ 	.short	0x0000
        /*0042*/ 	.short	0x0000
        /*0044*/ 	.byte	0x00, 0xf5, 0x21, 0x00


	//----- nvinfo : EIATTR_SPARSE_MMA_MASK
	.align		4
.L_15:
        /*0048*/ 	.byte	0x03, 0x50
        /*004a*/ 	.short	0x0000


	//----- nvinfo : EIATTR_MAXREG_COUNT
	.align		4
        /*004c*/ 	.byte	0x03, 0x1b
        /*004e*/ 	.short	0x00ff


	//----- nvinfo : EIATTR_NUM_BARRIERS
	.align		4
        /*0050*/ 	.byte	0x02, 0x4c
        /*0052*/ 	.byte	0x01
	.zero		1


	//----- nvinfo : EIATTR_MERCURY_ISA_VERSION
	.align		4
        /*0054*/ 	.byte	0x03, 0x5f
        /*0056*/ 	.short	0x0101


	//----- nvinfo : EIATTR_VRC_CTA_INIT_COUNT
	.align		4
        /*0058*/ 	.byte	0x02, 0x4a
	.zero		1
	.zero		1


	//----- nvinfo : EIATTR_EXIT_INSTR_OFFSETS
	.align		4
        /*005c*/ 	.byte	0x04, 0x1c
        /*005e*/ 	.short	(.L_17 - .L_16)


	//   ....[0]....
.L_16:
        /*0060*/ 	.word	0x00000c90


	//   ....[1]....
        /*0064*/ 	.word	0x00000cd0


	//   ....[2]....
        /*0068*/ 	.word	0x00001a10


	//----- nvinfo : EIATTR_CBANK_PARAM_SIZE
	.align		4
.L_17:
        /*006c*/ 	.byte	0x03, 0x19
        /*006e*/ 	.short	0x0014


	//----- nvinfo : EIATTR_PARAM_CBANK
	.align		4
        /*0070*/ 	.byte	0x04, 0x0a
        /*0072*/ 	.short	(.L_19 - .L_18)
	.align		4
.L_18:
        /*0074*/ 	.word	index@(.nv.constant0._Z9reductionPmjjj)
        /*0078*/ 	.short	0x0380
        /*007a*/ 	.short	0x0014


	//----- nvinfo : EIATTR_SW_WAR
	.align		4
.L_19:
        /*007c*/ 	.byte	0x04, 0x36
        /*007e*/ 	.short	(.L_21 - .L_20)
.L_20:
        /*0080*/ 	.word	0x00000008
.L_21:


//--------------------- .nv.callgraph             --------------------------
	.section	.nv.callgraph,"",@"SHT_CUDA_CALLGRAPH"
	.align	4
	.sectionentsize	8
	.align		4
        /*0000*/ 	.word	0x00000000
	.align		4
        /*0004*/ 	.word	0xffffffff
	.align		4
        /*0008*/ 	.word	0x00000000
	.align		4
        /*000c*/ 	.word	0xfffffffe
	.align		4
        /*0010*/ 	.word	0x00000000
	.align		4
        /*0014*/ 	.word	0xfffffffd
	.align		4
        /*0018*/ 	.word	0x00000000
	.align		4
        /*001c*/ 	.word	0xfffffffc


//--------------------- .text._Z9reductionPmjjj   --------------------------
	.section	.text._Z9reductionPmjjj,"ax",@progbits
	.align	128
        .global         _Z9reductionPmjjj
        .type           _Z9reductionPmjjj,@function
        .size           _Z9reductionPmjjj,(.L_x_14 - _Z9reductionPmjjj)
        .other          _Z9reductionPmjjj,@"STO_CUDA_ENTRY STV_DEFAULT"
_Z9reductionPmjjj:
.text._Z9reductionPmjjj:
[----:B------:R-:W-:Y:S01]  /*0000*/  LDC R1, c[0x0][0x37c] ;  /* 0x0000df00ff017b82 */ /* 0x000fe20000000800 */
[----:B------:R-:W0:Y:S01]  /*0010*/  LDCU UR6, c[0x0][0x388] ;  /* 0x00007100ff0677ac */ /* 0x000e220008000800 */
[----:B------:R-:W1:Y:S01]  /*0020*/  S2R R4, SR_TID.X ;  /* 0x0000000000047919 */ /* 0x000e620000002100 */
[----:B------:R-:W2:Y:S01]  /*0030*/  LDCU UR4, c[0x0][0x390] ;  /* 0x00007200ff0477ac */ /* 0x000ea20008000800 */
[----:B------:R-:W3:Y:S01]  /*0040*/  S2R R0, SR_CTAID.X ;  /* 0x0000000000007919 */ /* 0x000ee20000002500 */
[----:B------:R-:W4:Y:S01]  /*0050*/  LDCU.64 UR10, c[0x0][0x358] ;  /* 0x00006b00ff0a77ac */ /* 0x000f220008000a00 */
[----:B0-----:R-:W-:-:S04]  /*0060*/  UISETP.NE.AND UP0, UPT, UR6, URZ, UPT ;  /* 0x000000ff0600728c */ /* 0x001fc8000bf05270 */
[----:B--2---:R-:W-:Y:S02]  /*0070*/  UISETP.LT.U32.OR UP0, UPT, UR4, 0x2, !UP0 ;  /* 0x000000020400788c */ /* 0x004fe4000c701470 */
[----:B-1----:R-:W-:-:S07]  /*0080*/  IMAD R4, R4, UR4, RZ ;  /* 0x0000000404047c24 */ /* 0x002fce000f8e02ff */
[----:B----4-:R-:W-:Y:S05]  /*0090*/  BRA.U UP0, `(.L_x_0) ;  /* 0x0000000900f47547 */ /* 0x010fea000b800000 */
[----:B------:R-:W-:Y:S02]  /*00a0*/  ULOP3.LUT UR7, UR6, 0x7, URZ, 0xc0, !UPT ;  /* 0x0000000706077892 */ /* 0x000fe4000f8ec0ff */
[----:B------:R-:W-:Y:S02]  /*00b0*/  ULOP3.LUT UR8, UR6, 0x3, URZ, 0xc0, !UPT ;  /* 0x0000000306087892 */ /* 0x000fe4000f8ec0ff */
[----:B------:R-:W-:Y:S02]  /*00c0*/  UIADD3 UR4, UPT, UPT, UR7, -0x1, URZ ;  /* 0xffffffff07047890 */ /* 0x000fe4000fffe0ff */
[----:B------:R-:W-:Y:S02]  /*00d0*/  ULOP3.LUT UR5, UR6, 0xfffffff8, URZ, 0xc0, !UPT ;  /* 0xfffffff806057892 */ /* 0x000fe4000f8ec0ff */
[----:B------:R-:W-:Y:S01]  /*00e0*/  UISETP.GE.U32.AND UP0, UPT, UR4, 0x3, UPT ;  /* 0x000000030400788c */ /* 0x000fe2000bf06070 */
[----:B------:R-:W-:-:S10]  /*00f0*/  UMOV UR9, 0x1 ;  /* 0x0000000100097882 */ /* 0x000fd40000000000 */
.L_x_6:
[----:B0-----:R-:W0:Y:S01]  /*0100*/  LDCU UR6, c[0x0][0x388] ;  /* 0x00007100ff0677ac */ /* 0x001e220008000800 */
[----:B------:R-:W-:Y:S01]  /*0110*/  IADD3 R5, PT, PT, R4, UR9, RZ ;  /* 0x0000000904057c10 */ /* 0x000fe2000fffe0ff */
[----:B-1----:R-:W1:Y:S01]  /*0120*/  LDCU UR4, c[0x0][0x390] ;  /* 0x00007200ff0477ac */ /* 0x002e620008000800 */
[----:B------:R-:W-:Y:S02]  /*0130*/  UIADD3 UR9, UPT, UPT, UR9, 0x1, URZ ;  /* 0x0000000109097890 */ /* 0x000fe4000fffe0ff */
[----:B0-----:R-:W-:Y:S02]  /*0140*/  UISETP.GE.U32.AND UP2, UPT, UR6, 0x8, UPT ;  /* 0x000000080600788c */ /* 0x001fe4000bf46070 */
[----:B-1----:R-:W-:-:S03]  /*0150*/  UISETP.NE.AND UP1, UPT, UR9, UR4, UPT ;  /* 0x000000040900728c */ /* 0x002fc6000bf25270 */
[----:B------:R-:W-:-:S04]  /*0160*/  UMOV UR4, URZ ;  /* 0x000000ff00047c82 */ /* 0x000fc80008000000 */
[----:B--2-4-:R-:W-:Y:S05]  /*0170*/  BRA.U !UP2, `(.L_x_1) ;  /* 0x000000050a5c7547 */ /* 0x014fea000b800000 */
[----:B------:R-:W0:Y:S01]  /*0180*/  LDC R7, c[0x0][0x38c] ;  /* 0x0000e300ff077b82 */ /* 0x000e220000000800 */
[----:B------:R-:W-:-:S07]  /*0190*/  UMOV UR4, URZ ;  /* 0x000000ff00047c82 */ /* 0x000fce0008000000 */
[----:B------:R-:W1:Y:S02]  /*01a0*/  LDC.64 R2, c[0x0][0x380] ;  /* 0x0000e000ff027b82 */ /* 0x000e640000000a00 */
.L_x_2:
[----:B0--3--:R-:W-:-:S04]  /*01b0*/  IMAD R6, R7, UR4, R0 ;  /* 0x0000000407067c24 */ /* 0x009fc8000f8e0200 */
[CC--:B--2---:R-:W-:Y:S02]  /*01c0*/  IMAD R9, R6.reuse, R7.reuse, R5 ;  /* 0x0000000706097224 */ /* 0x0c4fe400078e0205 */
[----:B------:R-:W-:Y:S02]  /*01d0*/  IMAD R11, R6, R7, R4 ;  /* 0x00000007060b7224 */ /* 0x000fe400078e0204 */
[----:B-1----:R-:W-:-:S04]  /*01e0*/  IMAD.WIDE.U32 R8, R9, 0x8, R2 ;  /* 0x0000000809087825 */ /* 0x002fc800078e0002 */
[----:B------:R-:W-:Y:S02]  /*01f0*/  IMAD.WIDE.U32 R10, R11, 0x8, R2 ;  /* 0x000000080b0a7825 */ /* 0x000fe400078e0002 */
[----:B------:R-:W2:Y:S04]  /*0200*/  LDG.E.64 R8, desc[UR10][R8.64] ;  /* 0x0000000a08087981 */ /* 0x000ea8000c1e1b00 */
[----:B------:R-:W2:Y:S01]  /*0210*/  LDG.E.64 R12, desc[UR10][R10.64] ;  /* 0x0000000a0a0c7981 */ /* 0x000ea2000c1e1b00 */
[----:B------:R-:W-:-:S05]  /*0220*/  IADD3 R6, PT, PT, R6, R7, RZ ;  /* 0x0000000706067210 */ /* 0x000fca0007ffe0ff */
[CC--:B------:R-:W-:Y:S02]  /*0230*/  IMAD R15, R6.reuse, R7.reuse, R5 ;  /* 0x00000007060f7224 */ /* 0x0c0fe400078e0205 */
[----:B------:R-:W-:Y:S01]  /*0240*/  IMAD R17, R6, R7, R4 ;  /* 0x0000000706117224 */ /* 0x000fe200078e0204 */
[----:B--2---:R-:W-:-:S04]  /*0250*/  IADD3 R18, P0, PT, R8, R12, RZ ;  /* 0x0000000c08127210 */ /* 0x004fc80007f1e0ff */
[----:B------:R-:W-:Y:S01]  /*0260*/  IADD3.X R19, PT, PT, R9, R13, RZ, P0, !PT ;  /* 0x0000000d09137210 */ /* 0x000fe200007fe4ff */
[----:B------:R-:W-:-:S04]  /*0270*/  IMAD.WIDE.U32 R12, R15, 0x8, R2 ;  /* 0x000000080f0c7825 */ /* 0x000fc800078e0002 */
[----:B------:R-:W-:Y:S01]  /*0280*/  IMAD.WIDE.U32 R14, R17, 0x8, R2 ;  /* 0x00000008110e7825 */ /* 0x000fe200078e0002 */
[----:B------:R0:W-:Y:S04]  /*0290*/  STG.E.64 desc[UR10][R10.64], R18 ;  /* 0x000000120a007986 */ /* 0x0001e8000c101b0a */
        /* <DEDUP_REMOVED lines=11> */
[----:B0-----:R-:W2:Y:S01]  /*0350*/  LDG.E.64 R10, desc[UR10][R16.64] ;  /* 0x0000000a100a7981 */ /* 0x001ea2000c1e1b00 */
        /* <DEDUP_REMOVED lines=11> */
[CC--:B-1----:R-:W-:Y:S02]  /*0410*/  IMAD R15, R6.reuse, R7.reuse, R5 ;  /* 0x00000007060f7224 */ /* 0x0c2fe400078e0205 */
        /* <DEDUP_REMOVED lines=9> */
[CC--:B0-----:R-:W-:Y:S02]  /*04b0*/  IMAD R17, R6.reuse, R7.reuse, R5 ;  /* 0x0000000706117224 */ /* 0x0c1fe400078e0205 */
        /* <DEDUP_REMOVED lines=16> */
[----:B------:R-:W3:Y:S04]  /*05c0*/  LDG.E.64 R8, desc[UR10][R8.64] ;  /* 0x0000000a08087981 */ /* 0x000ee8000c1e1b00 */
[----:B------:R-:W3:Y:S01]  /*05d0*/  LDG.E.64 R10, desc[UR10][R12.64] ;  /* 0x0000000a0c0a7981 */ /* 0x000ee2000c1e1b00 */
[----:B------:R-:W-:-:S05]  /*05e0*/  IADD3 R6, PT, PT, R6, R7, RZ ;  /* 0x0000000706067210 */ /* 0x000fca0007ffe0ff */
[CC--:B0-----:R-:W-:Y:S02]  /*05f0*/  IMAD R15, R6.reuse, R7.reuse, R5 ;  /* 0x00000007060f7224 */ /* 0x0c1fe400078e0205 */
[----:B------:R-:W-:Y:S01]  /*0600*/  IMAD R23, R6, R7, R4 ;  /* 0x0000000706177224 */ /* 0x000fe200078e0204 */
[----:B---3--:R-:W-:-:S04]  /*0610*/  IADD3 R18, P0, PT, R8, R10, RZ ;  /* 0x0000000a08127210 */ /* 0x008fc80007f1e0ff */
[----:B------:R-:W-:Y:S01]  /*0620*/  IADD3.X R19, PT, PT, R9, R11, RZ, P0, !PT ;  /* 0x0000000b09137210 */ /* 0x000fe200007fe4ff */
[----:B------:R-:W-:-:S04]  /*0630*/  IMAD.WIDE.U32 R10, R15, 0x8, R2 ;  /* 0x000000080f0a7825 */ /* 0x000fc800078e0002 */
[----:B------:R-:W-:Y:S01]  /*0640*/  IMAD.WIDE.U32 R14, R23, 0x8, R2 ;  /* 0x00000008170e7825 */ /* 0x000fe200078e0002 */
[----:B------:R2:W-:Y:S04]  /*0650*/  STG.E.64 desc[UR10][R12.64], R18 ;  /* 0x000000120c007986 */ /* 0x0005e8000c101b0a */
[----:B------:R-:W3:Y:S04]  /*0660*/  LDG.E.64 R10, desc[UR10][R10.64] ;  /* 0x0000000a0a0a7981 */ /* 0x000ee8000c1e1b00 */
[----:B------:R-:W3:Y:S01]  /*0670*/  LDG.E.64 R8, desc[UR10][R14.64] ;  /* 0x0000000a0e087981 */ /* 0x000ee2000c1e1b00 */
[----:B------:R-:W-:-:S04]  /*0680*/  UIADD3 UR4, UPT, UPT, UR4, 0x8, URZ ;  /* 0x0000000804047890 */ /* 0x000fc8000fffe0ff */
[----:B------:R-:W-:Y:S01]  /*0690*/  UISETP.NE.AND UP2, UPT, UR4, UR5, UPT ;  /* 0x000000050400728c */ /* 0x000fe2000bf45270 */
[----:B---3--:R-:W-:-:S04]  /*06a0*/  IADD3 R8, P0, PT, R10, R8, RZ ;  /* 0x000000080a087210 */ /* 0x008fc80007f1e0ff */
[----:B------:R-:W-:-:S05]  /*06b0*/  IADD3.X R9, PT, PT, R11, R9, RZ, P0, !PT ;  /* 0x000000090b097210 */ /* 0x000fca00007fe4ff */
[----:B------:R2:W-:Y:S01]  /*06c0*/  STG.E.64 desc[UR10][R14.64], R8 ;  /* 0x000000080e007986 */ /* 0x0005e2000c101b0a */
[----:B------:R-:W-:Y:S05]  /*06d0*/  BRA.U UP2, `(.L_x_2) ;  /* 0xfffffff902b47547 */ /* 0x000fea000b83ffff */
[----:B------:R-:W-:-:S05]  /*06e0*/  UMOV UR4, UR5 ;  /* 0x0000000500047c82 */ /* 0x000fca0008000000 */
.L_x_1:
[----:B------:R-:W-:-:S09]  /*06f0*/  UISETP.NE.AND UP2, UPT, UR7, URZ, UPT ;  /* 0x000000ff0700728c */ /* 0x000fd2000bf45270 */
[----:B------:R-:W-:Y:S05]  /*0700*/  BRA.U !UP2, `(.L_x_3) ;  /* 0x000000050a547547 */ /* 0x000fea000b800000 */
[----:B------:R-:W-:Y:S01]  /*0710*/  UISETP.NE.AND UP2, UPT, UR8, URZ, UPT ;  /* 0x000000ff0800728c */ /* 0x000fe2000bf45270 */
[----:B------:R-:W-:Y:S10]  /*0720*/  BRA.U !UP0, `(.L_x_4) ;  /* 0x0000000108ac7547 */ /* 0x000ff4000b800000 */
[----:B------:R-:W3:Y:S08]  /*0730*/  LDC R7, c[0x0][0x38c] ;  /* 0x0000e300ff077b82 */ /* 0x000ef00000000800 */
[----:B------:R-:W0:Y:S01]  /*0740*/  LDC.64 R2, c[0x0][0x380] ;  /* 0x0000e000ff027b82 */ /* 0x000e220000000a00 */
[----:B---3--:R-:W-:-:S04]  /*0750*/  IMAD R6, R7, UR4, R0 ;  /* 0x0000000407067c24 */ /* 0x008fc8000f8e0200 */
[CC--:B--2---:R-:W-:Y:S02]  /*0760*/  IMAD R9, R6.reuse, R7.reuse, R5 ;  /* 0x0000000706097224 */ /* 0x0c4fe400078e0205 */
[----:B------:R-:W-:Y:S02]  /*0770*/  IMAD R11, R6, R7, R4 ;  /* 0x00000007060b7224 */ /* 0x000fe400078e0204 */
[----:B0-----:R-:W-:-:S04]  /*0780*/  IMAD.WIDE.U32 R8, R9, 0x8, R2 ;  /* 0x0000000809087825 */ /* 0x001fc800078e0002 */
        /* <DEDUP_REMOVED lines=25> */
[----:B------:R-:W-:Y:S02]  /*0920*/  IMAD R19, R6, R7, R4 ;  /* 0x0000000706137224 */ /* 0x000fe400078e0204 */
[----:B------:R-:W-:-:S04]  /*0930*/  IMAD.WIDE.U32 R6, R13, 0x8, R2 ;  /* 0x000000080d067825 */ /* 0x000fc800078e0002 */
[----:B------:R-:W-:Y:S01]  /*0940*/  IMAD.WIDE.U32 R2, R19, 0x8, R2 ;  /* 0x0000000813027825 */ /* 0x000fe200078e0002 */
[----:B--2---:R-:W-:-:S04]  /*0950*/  IADD3 R10, P0, PT, R8, R10, RZ ;  /* 0x0000000a080a7210 */ /* 0x004fc80007f1e0ff */
[----:B------:R-:W-:-:S05]  /*0960*/  IADD3.X R11, PT, PT, R9, R11, RZ, P0, !PT ;  /* 0x0000000b090b7210 */ /* 0x000fca00007fe4ff */
[----:B------:R1:W-:Y:S04]  /*0970*/  STG.E.64 desc[UR10][R16.64], R10 ;  /* 0x0000000a10007986 */ /* 0x0003e8000c101b0a */
[----:B------:R-:W2:Y:S04]  /*0980*/  LDG.E.64 R6, desc[UR10][R6.64] ;  /* 0x0000000a06067981 */ /* 0x000ea8000c1e1b00 */
[----:B------:R-:W2:Y:S01]  /*0990*/  LDG.E.64 R8, desc[UR10][R2.64] ;  /* 0x0000000a02087981 */ /* 0x000ea2000c1e1b00 */
[----:B------:R-:W-:Y:S01]  /*09a0*/  UIADD3 UR4, UPT, UPT, UR4, 0x4, URZ ;  /* 0x0000000404047890 */ /* 0x000fe2000fffe0ff */
[----:B--2---:R-:W-:-:S04]  /*09b0*/  IADD3 R8, P0, PT, R6, R8, RZ ;  /* 0x0000000806087210 */ /* 0x004fc80007f1e0ff */
[----:B------:R-:W-:-:S05]  /*09c0*/  IADD3.X R9, PT, PT, R7, R9, RZ, P0, !PT ;  /* 0x0000000907097210 */ /* 0x000fca00007fe4ff */
[----:B------:R1:W-:Y:S04]  /*09d0*/  STG.E.64 desc[UR10][R2.64], R8 ;  /* 0x0000000802007986 */ /* 0x0003e8000c101b0a */
.L_x_4:
[----:B------:R-:W-:Y:S05]  /*09e0*/  BRA.U !UP2, `(.L_x_3) ;  /* 0x000000010a9c7547 */ /* 0x000fea000b800000 */
[----:B------:R-:W-:Y:S02]  /*09f0*/  UISETP.NE.AND UP2, UPT, UR8, 0x1, UPT ;  /* 0x000000010800788c */ /* 0x000fe4000bf45270 */
[----:B------:R-:W-:-:S07]  /*0a00*/  ULOP3.LUT UP3, URZ, UR6, 0x1, URZ, 0xc0, !UPT ;  /* 0x0000000106ff7892 */ /* 0x000fce000f86c0ff */
[----:B------:R-:W-:Y:S05]  /*0a10*/  BRA.U !UP2, `(.L_x_5) ;  /* 0x000000010a5c7547 */ /* 0x000fea000b800000 */
[----:B-12---:R-:W3:Y:S08]  /*0a20*/  LDC R9, c[0x0][0x38c] ;  /* 0x0000e300ff097b82 */ /* 0x006ef00000000800 */
[----:B------:R-:W0:Y:S01]  /*0a30*/  LDC.64 R10, c[0x0][0x380] ;  /* 0x0000e000ff0a7b82 */ /* 0x000e220000000a00 */
[----:B---3--:R-:W-:-:S04]  /*0a40*/  IMAD R8, R9, UR4, R0 ;  /* 0x0000000409087c24 */ /* 0x008fc8000f8e0200 */
[CC--:B------:R-:W-:Y:S02]  /*0a50*/  IMAD R13, R8.reuse, R9.reuse, R5 ;  /* 0x00000009080d7224 */ /* 0x0c0fe400078e0205 */
[----:B------:R-:W-:Y:S02]  /*0a60*/  IMAD R15, R8, R9, R4 ;  /* 0x00000009080f7224 */ /* 0x000fe400078e0204 */
[----:B0-----:R-:W-:-:S04]  /*0a70*/  IMAD.WIDE.U32 R12, R13, 0x8, R10 ;  /* 0x000000080d0c7825 */ /* 0x001fc800078e000a */
[----:B------:R-:W-:Y:S01]  /*0a80*/  IMAD.WIDE.U32 R14, R15, 0x8, R10 ;  /* 0x000000080f0e7825 */ /* 0x000fe200078e000a */
[----:B------:R-:W2:Y:S04]  /*0a90*/  LDG.E.64 R2, desc[UR10][R12.64] ;  /* 0x0000000a0c027981 */ /* 0x000ea8000c1e1b00 */
[----:B------:R-:W2:Y:S01]  /*0aa0*/  LDG.E.64 R6, desc[UR10][R14.64] ;  /* 0x0000000a0e067981 */ /* 0x000ea2000c1e1b00 */
        /* <DEDUP_REMOVED lines=14> */
.L_x_5:
[----:B------:R-:W-:Y:S05]  /*0b90*/  BRA.U !UP3, `(.L_x_3) ;  /* 0x000000010b307547 */ /* 0x000fea000b800000 */
[----:B012---:R-:W3:Y:S08]  /*0ba0*/  LDC R9, c[0x0][0x38c] ;  /* 0x0000e300ff097b82 */ /* 0x007ef00000000800 */
[----:B------:R-:W0:Y:S01]  /*0bb0*/  LDC.64 R6, c[0x0][0x380] ;  /* 0x0000e000ff067b82 */ /* 0x000e220000000a00 */
[----:B---3--:R-:W-:-:S04]  /*0bc0*/  IMAD R2, R9, UR4, R0 ;  /* 0x0000000409027c24 */ /* 0x008fc8000f8e0200 */
[CC--:B------:R-:W-:Y:S02]  /*0bd0*/  IMAD R3, R2.reuse, R9.reuse, R5 ;  /* 0x0000000902037224 */ /* 0x0c0fe400078e0205 */
[----:B------:R-:W-:Y:S02]  /*0be0*/  IMAD R5, R2, R9, R4 ;  /* 0x0000000902057224 */ /* 0x000fe400078e0204 */
[----:B0-----:R-:W-:-:S04]  /*0bf0*/  IMAD.WIDE.U32 R2, R3, 0x8, R6 ;  /* 0x0000000803027825 */ /* 0x001fc800078e0006 */
[----:B------:R-:W-:Y:S02]  /*0c00*/  IMAD.WIDE.U32 R6, R5, 0x8, R6 ;  /* 0x0000000805067825 */ /* 0x000fe400078e0006 */
[----:B------:R-:W2:Y:S04]  /*0c10*/  LDG.E.64 R2, desc[UR10][R2.64] ;  /* 0x0000000a02027981 */ /* 0x000ea8000c1e1b00 */
[----:B------:R-:W2:Y:S02]  /*0c20*/  LDG.E.64 R8, desc[UR10][R6.64] ;  /* 0x0000000a06087981 */ /* 0x000ea4000c1e1b00 */
[----:B--2---:R-:W-:-:S04]  /*0c30*/  IADD3 R8, P0, PT, R2, R8, RZ ;  /* 0x0000000802087210 */ /* 0x004fc80007f1e0ff */
[----:B------:R-:W-:-:S05]  /*0c40*/  IADD3.X R9, PT, PT, R3, R9, RZ, P0, !PT ;  /* 0x0000000903097210 */ /* 0x000fca00007fe4ff */
[----:B------:R4:W-:Y:S04]  /*0c50*/  STG.E.64 desc[UR10][R6.64], R8 ;  /* 0x0000000806007986 */ /* 0x0009e8000c101b0a */
.L_x_3:
[----:B------:R-:W-:Y:S05]  /*0c60*/  BRA.U UP1, `(.L_x_6) ;  /* 0xfffffff501247547 */ /* 0x000fea000b83ffff */
.L_x_0:
[----:B------:R-:W-:Y:S01]  /*0c70*/  BAR.SYNC.DEFER_BLOCKING 0x0 ;  /* 0x0000000000007b1d */ /* 0x000fe20000010000 */
[----:B------:R-:W-:-:S13]  /*0c80*/  ISETP.NE.AND P0, PT, R4, RZ, PT ;  /* 0x000000ff0400720c */ /* 0x000fda0003f05270 */
[----:B------:R-:W-:Y:S05]  /*0c90*/  @P0 EXIT ;  /* 0x000000000000094d */ /* 0x000fea0003800000 */
[----:B01----:R-:W0:Y:S01]  /*0ca0*/  LDC R2, c[0x0][0x360] ;  /* 0x0000d800ff027b82 */ /* 0x003e220000000800 */
[----:B------:R-:W-:-:S04]  /*0cb0*/  ISETP.NE.AND P0, PT, RZ, UR6, PT ;  /* 0x00000006ff007c0c */ /* 0x000fc8000bf05270 */
[----:B0-----:R-:W-:-:S13]  /*0cc0*/  ISETP.LT.U32.OR P0, PT, R2, 0x2, !P0 ;  /* 0x000000020200780c */ /* 0x001fda0004701470 */
[----:B------:R-:W-:Y:S05]  /*0cd0*/  @P0 EXIT ;  /* 0x000000000000094d */ /* 0x000fea0003800000 */
[----:B------:R-:W-:Y:S01]  /*0ce0*/  HFMA2 R3, -RZ, RZ, 0, 5.9604644775390625e-08 ;  /* 0x00000001ff037431 */ /* 0x000fe200000001ff */
[----:B------:R-:W-:-:S12]  /*0cf0*/  ULOP3.LUT UR7, UR6, 0x7, URZ, 0xc0, !UPT ;  /* 0x0000000706077892 */ /* 0x000fd8000f8ec0ff */
.L_x_12:
[----:B0-----:R-:W0:Y:S01]  /*0d00*/  LDCU UR5, c[0x0][0x388] ;  /* 0x00007100ff0577ac */ /* 0x001e220008000800 */
[----:B------:R-:W-:Y:S02]  /*0d10*/  MOV R4, R3 ;  /* 0x0000000300047202 */ /* 0x000fe40000000f00 */
[----:B------:R-:W-:Y:S01]  /*0d20*/  IADD3 R3, PT, PT, R3, 0x1, RZ ;  /* 0x0000000103037810 */ /* 0x000fe20007ffe0ff */
[----:B------:R-:W-:-:S03]  /*0d30*/  UMOV UR4, URZ ;  /* 0x000000ff00047c82 */ /* 0x000fc60008000000 */
[----:B------:R-:W-:Y:S01]  /*0d40*/  ISETP.NE.AND P0, PT, R3, R2, PT ;  /* 0x000000020300720c */ /* 0x000fe20003f05270 */
[----:B0-----:R-:W-:-:S09]  /*0d50*/  UISETP.GE.U32.AND UP0, UPT, UR5, 0x8, UPT ;  /* 0x000000080500788c */ /* 0x001fd2000bf06070 */
[----:B-1----:R-:W-:Y:S05]  /*0d60*/  BRA.U !UP0, `(.L_x_7) ;  /* 0x0000000508ac7547 */ /* 0x002fea000b800000 */
[----:B----4-:R-:W3:Y:S01]  /*0d70*/  LDC R7, c[0x0][0x38c] ;  /* 0x0000e300ff077b82 */ /* 0x010ee20000000800 */
[----:B------:R-:W-:-:S04]  /*0d80*/  ULOP3.LUT UR4, UR5, 0xfffffff8, URZ, 0xc0, !UPT ;  /* 0xfffffff805047892 */ /* 0x000fc8000f8ec0ff */
[----:B------:R-:W-:-:S03]  /*0d90*/  UIADD3 UR4, UPT, UPT, -UR4, URZ, URZ ;  /* 0x000000ff04047290 */ /* 0x000fc6000fffe1ff */
[----:B------:R-:W0:Y:S08]  /*0da0*/  LDC R5, c[0x0][0x38c] ;  /* 0x0000e300ff057b82 */ /* 0x000e300000000800 */
[----:B--2---:R-:W1:Y:S01]  /*0db0*/  LDC R15, c[0x0][0x390] ;  /* 0x0000e400ff0f7b82 */ /* 0x004e620000000800 */
[CC--:B---3--:R-:W-:Y:S01]  /*0dc0*/  LEA R6, R7.reuse, R0.reuse, 0x1 ;  /* 0x0000000007067211 */ /* 0x0c8fe200078e08ff */
[C-C-:B------:R-:W-:Y:S01]  /*0dd0*/  IMAD R30, R7.reuse, 0x5, R0.reuse ;  /* 0x00000005071e7824 */ /* 0x140fe200078e0200 */
[C---:B------:R-:W-:Y:S01]  /*0de0*/  LEA R10, R7.reuse, R0, 0x2 ;  /* 0x00000000070a7211 */ /* 0x040fe200078e10ff */
[----:B------:R-:W-:-:S02]  /*0df0*/  IMAD R8, R7, 0x3, R0 ;  /* 0x0000000307087824 */ /* 0x000fc400078e0200 */
[--C-:B------:R-:W-:Y:S02]  /*0e00*/  IMAD R34, R7, 0x7, R0.reuse ;  /* 0x0000000707227824 */ /* 0x100fe400078e0200 */
[----:B------:R-:W-:Y:S01]  /*0e10*/  IMAD R30, R30, R7, RZ ;  /* 0x000000071e1e7224 */ /* 0x000fe200078e02ff */
[----:B0-----:R-:W-:Y:S01]  /*0e20*/  IADD3 R36, PT, PT, R0, R5, RZ ;  /* 0x0000000500247210 */ /* 0x001fe20007ffe0ff */
[----:B------:R-:W-:Y:S02]  /*0e30*/  IMAD R32, R5, 0x6, R0 ;  /* 0x0000000605207824 */ /* 0x000fe400078e0200 */
[-C--:B------:R-:W-:Y:S02]  /*0e40*/  IMAD R33, R6, R7.reuse, RZ ;  /* 0x0000000706217224 */ /* 0x080fe400078e02ff */
[-C--:B------:R-:W-:Y:S02]  /*0e50*/  IMAD R35, R8, R7.reuse, RZ ;  /* 0x0000000708237224 */ /* 0x080fe400078e02ff */
[----:B------:R-:W-:-:S02]  /*0e60*/  IMAD R37, R10, R7, RZ ;  /* 0x000000070a257224 */ /* 0x000fc400078e02ff */
[----:B------:R-:W-:Y:S02]  /*0e70*/  IMAD R34, R34, R7, RZ ;  /* 0x0000000722227224 */ /* 0x000fe400078e02ff */
[-C--:B------:R-:W-:Y:S02]  /*0e80*/  IMAD R31, R0, R5.reuse, RZ ;  /* 0x00000005001f7224 */ /* 0x080fe400078e02ff */
[-C--:B------:R-:W-:Y:S02]  /*0e90*/  IMAD R36, R36, R5.reuse, RZ ;  /* 0x0000000524247224 */ /* 0x080fe400078e02ff */
[----:B------:R-:W-:Y:S02]  /*0ea0*/  IMAD R32, R32, R5, RZ ;  /* 0x0000000520207224 */ /* 0x000fe400078e02ff */
[CC--:B-1----:R-:W-:Y:S02]  /*0eb0*/  IMAD R11, R4.reuse, R15.reuse, R31 ;  /* 0x0000000f040b7224 */ /* 0x0c2fe400078e021f */
[----:B------:R-:W-:-:S02]  /*0ec0*/  IMAD R12, R4, R15, R36 ;  /* 0x0000000f040c7224 */ /* 0x000fc400078e0224 */
[CC--:B------:R-:W-:Y:S02]  /*0ed0*/  IMAD R7, R4.reuse, R15.reuse, R33 ;  /* 0x0000000f04077224 */ /* 0x0c0fe400078e0221 */
[CC--:B------:R-:W-:Y:S02]  /*0ee0*/  IMAD R8, R4.reuse, R15.reuse, R35 ;  /* 0x0000000f04087224 */ /* 0x0c0fe400078e0223 */
[CC--:B------:R-:W-:Y:S02]  /*0ef0*/  IMAD R9, R4.reuse, R15.reuse, R37 ;  /* 0x0000000f04097224 */ /* 0x0c0fe400078e0225 */
[CC--:B------:R-:W-:Y:S02]  /*0f00*/  IMAD R6, R4.reuse, R15.reuse, R30 ;  /* 0x0000000f04067224 */ /* 0x0c0fe400078e021e */
[CC--:B------:R-:W-:Y:S02]  /*0f10*/  IMAD R13, R4.reuse, R15.reuse, R32 ;  /* 0x0000000f040d7224 */ /* 0x0c0fe400078e0220 */
[----:B------:R-:W-:-:S07]  /*0f20*/  IMAD R10, R4, R15, R34 ;  /* 0x0000000f040a7224 */ /* 0x000fce00078e0222 */
.L_x_8:
[----:B0-----:R-:W0:Y:S02]  /*0f30*/  LDC.64 R16, c[0x0][0x380] ;  /* 0x0000e000ff107b82 */ /* 0x001e240000000a00 */
[----:B0-----:R-:W-:-:S04]  /*0f40*/  IMAD.WIDE.U32 R22, R11, 0x8, R16 ;  /* 0x000000080b167825 */ /* 0x001fc800078e0010 */
[--C-:B------:R-:W-:Y:S01]  /*0f50*/  IMAD.WIDE.U32 R18, R31, 0x8, R16.reuse ;  /* 0x000000081f127825 */ /* 0x100fe200078e0010 */
[----:B------:R-:W2:Y:S04]  /*0f60*/  LDG.E.64 R20, desc[UR10][R22.64] ;  /* 0x0000000a16147981 */ /* 0x000ea8000c1e1b00 */
[----:B------:R-:W2:Y:S01]  /*0f70*/  LDG.E.64 R14, desc[UR10][R18.64] ;  /* 0x0000000a120e7981 */ /* 0x000ea2000c1e1b00 */
[----:B------:R-:W-:Y:S01]  /*0f80*/  IMAD.WIDE.U32 R26, R12, 0x8, R16 ;  /* 0x000000080c1a7825 */ /* 0x000fe200078e0010 */
[----:B--2---:R-:W-:-:S04]  /*0f90*/  IADD3 R24, P1, PT, R20, R14, RZ ;  /* 0x0000000e14187210 */ /* 0x004fc80007f3e0ff */
[----:B------:R-:W-:Y:S01]  /*0fa0*/  IADD3.X R25, PT, PT, R21, R15, RZ, P1, !PT ;  /* 0x0000000f15197210 */ /* 0x000fe20000ffe4ff */
[----:B------:R-:W-:-:S04]  /*0fb0*/  IMAD.WIDE.U32 R14, R36, 0x8, R16 ;  /* 0x00000008240e7825 */ /* 0x000fc800078e0010 */
[----:B------:R0:W-:Y:S04]  /*0fc0*/  STG.E.64 desc[UR10][R18.64], R24 ;  /* 0x0000001812007986 */ /* 0x0001e8000c101b0a */
[----:B------:R-:W2:Y:S04]  /*0fd0*/  LDG.E.64 R26, desc[UR10][R26.64] ;  /* 0x0000000a1a1a7981 */ /* 0x000ea8000c1e1b00 */
[----:B------:R-:W2:Y:S01]  /*0fe0*/  LDG.E.64 R20, desc[UR10][R14.64] ;  /* 0x0000000a0e147981 */ /* 0x000ea2000c1e1b00 */
[----:B------:R-:W-:-:S04]  /*0ff0*/  IMAD.WIDE.U32 R28, R7, 0x8, R16 ;  /* 0x00000008071c7825 */ /* 0x000fc800078e0010 */
[----:B0-----:R-:W-:Y:S01]  /*1000*/  IMAD.WIDE.U32 R18, R33, 0x8, R16 ;  /* 0x0000000821127825 */ /* 0x001fe200078e0010 */
[----:B--2---:R-:W-:-:S04]  /*1010*/  IADD3 R20, P1, PT, R26, R20, RZ ;  /* 0x000000141a147210 */ /* 0x004fc80007f3e0ff */
[----:B------:R-:W-:-:S05]  /*1020*/  IADD3.X R21, PT, PT, R27, R21, RZ, P1, !PT ;  /* 0x000000151b157210 */ /* 0x000fca0000ffe4ff */
        /* <DEDUP_REMOVED lines=25> */
[----:B------:R-:W-:Y:S01]  /*11c0*/  IMAD.WIDE.U32 R28, R32, 0x8, R16 ;  /* 0x00000008201c7825 */ /* 0x000fe200078e0010 */
[----:B--2---:R-:W-:-:S04]  /*11d0*/  IADD3 R24, P1, PT, R22, R24, RZ ;  /* 0x0000001816187210 */ /* 0x004fc80007f3e0ff */
[----:B------:R-:W-:-:S05]  /*11e0*/  IADD3.X R25, PT, PT, R23, R25, RZ, P1, !PT ;  /* 0x0000001917197210 */ /* 0x000fca0000ffe4ff */
[----:B------:R1:W-:Y:S04]  /*11f0*/  STG.E.64 desc[UR10][R14.64], R24 ;  /* 0x000000180e007986 */ /* 0x0003e8000c101b0a */
[----:B------:R-:W2:Y:S04]  /*1200*/  LDG.E.64 R26, desc[UR10][R26.64] ;  /* 0x0000000a1a1a7981 */ /* 0x000ea8000c1e1b00 */
[----:B------:R-:W2:Y:S01]  /*1210*/  LDG.E.64 R22, desc[UR10][R28.64] ;  /* 0x0000000a1c167981 */ /* 0x000ea2000c1e1b00 */
[----:B0-----:R-:W-:-:S04]  /*1220*/  IMAD.WIDE.U32 R20, R10, 0x8, R16 ;  /* 0x000000080a147825 */ /* 0x001fc800078e0010 */
[----:B------:R-:W-:Y:S01]  /*1230*/  IMAD.WIDE.U32 R16, R34, 0x8, R16 ;  /* 0x0000000822107825 */ /* 0x000fe200078e0010 */
[----:B--2---:R-:W-:-:S04]  /*1240*/  IADD3 R18, P1, PT, R26, R22, RZ ;  /* 0x000000161a127210 */ /* 0x004fc80007f3e0ff */
[----:B------:R-:W-:-:S05]  /*1250*/  IADD3.X R19, PT, PT, R27, R23, RZ, P1, !PT ;  /* 0x000000171b137210 */ /* 0x000fca0000ffe4ff */
[----:B------:R0:W-:Y:S04]  /*1260*/  STG.E.64 desc[UR10][R28.64], R18 ;  /* 0x000000121c007986 */ /* 0x0001e8000c101b0a */
[----:B------:R-:W2:Y:S04]  /*1270*/  LDG.E.64 R20, desc[UR10][R20.64] ;  /* 0x0000000a14147981 */ /* 0x000ea8000c1e1b00 */
[----:B------:R-:W2:Y:S01]  /*1280*/  LDG.E.64 R22, desc[UR10][R16.64] ;  /* 0x0000000a10167981 */ /* 0x000ea2000c1e1b00 */
[----:B------:R-:W-:Y:S01]  /*1290*/  UIADD3 UR4, UPT, UPT, UR4, 0x8, URZ ;  /* 0x0000000804047890 */ /* 0x000fe2000fffe0ff */
[----:B-1----:R-:W-:-:S03]  /*12a0*/  IMAD R14, R5, R5, RZ ;  /* 0x00000005050e7224 */ /* 0x002fc600078e02ff */
[----:B------:R-:W-:Y:S02]  /*12b0*/  UISETP.NE.AND UP0, UPT, UR4, URZ, UPT ;  /* 0x000000ff0400728c */ /* 0x000fe4000bf05270 */
[C---:B------:R-:W-:Y:S02]  /*12c0*/  LEA R36, R14.reuse, R36, 0x3 ;  /* 0x000000240e247211 */ /* 0x040fe400078e18ff */
[C---:B------:R-:W-:Y:S02]  /*12d0*/  LEA R12, R14.reuse, R12, 0x3 ;  /* 0x0000000c0e0c7211 */ /* 0x040fe400078e18ff */
[C---:B------:R-:W-:Y:S02]  /*12e0*/  LEA R33, R14.reuse, R33, 0x3 ;  /* 0x000000210e217211 */ /* 0x040fe400078e18ff */
[C---:B------:R-:W-:Y:S02]  /*12f0*/  LEA R7, R14.reuse, R7, 0x3 ;  /* 0x000000070e077211 */ /* 0x040fe400078e18ff */
[----:B------:R-:W-:-:S02]  /*1300*/  LEA R35, R14, R35, 0x3 ;  /* 0x000000230e237211 */ /* 0x000fc400078e18ff */
[C---:B------:R-:W-:Y:S02]  /*1310*/  LEA R8, R14.reuse, R8, 0x3 ;  /* 0x000000080e087211 */ /* 0x040fe400078e18ff */
        /* <DEDUP_REMOVED lines=9> */
[----:B------:R-:W-:Y:S02]  /*13b0*/  LEA R31, R14, R31, 0x3 ;  /* 0x0000001f0e1f7211 */ /* 0x000fe400078e18ff */
[----:B--2---:R-:W-:-:S04]  /*13c0*/  IADD3 R22, P1, PT, R20, R22, RZ ;  /* 0x0000001614167210 */ /* 0x004fc80007f3e0ff */
[----:B------:R-:W-:-:S05]  /*13d0*/  IADD3.X R23, PT, PT, R21, R23, RZ, P1, !PT ;  /* 0x0000001715177210 */ /* 0x000fca0000ffe4ff */
[----:B------:R0:W-:Y:S01]  /*13e0*/  STG.E.64 desc[UR10][R16.64], R22 ;  /* 0x0000001610007986 */ /* 0x0001e2000c101b0a */
[----:B------:R-:W-:Y:S05]  /*13f0*/  BRA.U UP0, `(.L_x_8) ;  /* 0xfffffff900cc7547 */ /* 0x000fea000b83ffff */
[----:B------:R-:W1:Y:S02]  /*1400*/  LDCU UR4, c[0x0][0x388] ;  /* 0x00007100ff0477ac */ /* 0x000e640008000800 */
[----:B-1----:R-:W-:-:S12]  /*1410*/  ULOP3.LUT UR4, UR4, 0xfffffff8, URZ, 0xc0, !UPT ;  /* 0xfffffff804047892 */ /* 0x002fd8000f8ec0ff */
.L_x_7:
[----:B------:R-:W-:-:S09]  /*1420*/  UISETP.NE.AND UP0, UPT, UR7, URZ, UPT ;  /* 0x000000ff0700728c */ /* 0x000fd2000bf05270 */
[----:B------:R-:W-:Y:S05]  /*1430*/  BRA.U !UP0, `(.L_x_9) ;  /* 0x0000000508707547 */ /* 0x000fea000b800000 */
[----:B------:R-:W1:Y:S01]  /*1440*/  LDCU UR5, c[0x0][0x388] ;  /* 0x00007100ff0577ac */ /* 0x000e620008000800 */
[----:B------:R-:W-:-:S04]  /*1450*/  UIADD3 UR8, UPT, UPT, UR7, -0x1, URZ ;  /* 0xffffffff07087890 */ /* 0x000fc8000fffe0ff */
[----:B------:R-:W-:Y:S02]  /*1460*/  UISETP.GE.U32.AND UP1, UPT, UR8, 0x3, UPT ;  /* 0x000000030800788c */ /* 0x000fe4000bf26070 */
[----:B-1----:R-:W-:-:S07]  /*1470*/  ULOP3.LUT UP0, UR6, UR5, 0x3, URZ, 0xc0, !UPT ;  /* 0x0000000305067892 */ /* 0x002fce000f80c0ff */
[----:B------:R-:W-:Y:S05]  /*1480*/  BRA.U !UP1, `(.L_x_10) ;  /* 0x0000000109b07547 */ /* 0x000fea000b800000 */
[----:B--2-4-:R-:W3:Y:S08]  /*1490*/  LDC R9, c[0x0][0x38c] ;  /* 0x0000e300ff097b82 */ /* 0x014ef00000000800 */
[----:B------:R-:W1:Y:S08]  /*14a0*/  LDC R5, c[0x0][0x390] ;  /* 0x0000e400ff057b82 */ /* 0x000e700000000800 */
[----:B------:R-:W2:Y:S01]  /*14b0*/  LDC.64 R6, c[0x0][0x380] ;  /* 0x0000e000ff067b82 */ /* 0x000ea20000000a00 */
[----:B---3--:R-:W-:-:S04]  /*14c0*/  IMAD R8, R9, UR4, R0 ;  /* 0x0000000409087c24 */ /* 0x008fc8000f8e0200 */
[----:B------:R-:W-:-:S04]  /*14d0*/  IMAD R11, R8, R9, RZ ;  /* 0x00000009080b7224 */ /* 0x000fc800078e02ff */
[----:B-1----:R-:W-:-:S04]  /*14e0*/  IMAD R15, R4, R5, R11 ;  /* 0x00000005040f7224 */ /* 0x002fc800078e020b */
[----:B--2---:R-:W-:-:S04]  /*14f0*/  IMAD.WIDE.U32 R14, R15, 0x8, R6 ;  /* 0x000000080f0e7825 */ /* 0x004fc800078e0006 */
[----:B------:R-:W-:Y:S02]  /*1500*/  IMAD.WIDE.U32 R10, R11, 0x8, R6 ;  /* 0x000000080b0a7825 */ /* 0x000fe400078e0006 */
[----:B------:R-:W2:Y:S04]  /*1510*/  LDG.E.64 R14, desc[UR10][R14.64] ;  /* 0x0000000a0e0e7981 */ /* 0x000ea8000c1e1b00 */
[----:B------:R-:W2:Y:S01]  /*1520*/  LDG.E.64 R12, desc[UR10][R10.64] ;  /* 0x0000000a0a0c7981 */ /* 0x000ea2000c1e1b00 */
[----:B------:R-:W-:-:S05]  /*1530*/  IADD3 R8, PT, PT, R8, R9, RZ ;  /* 0x0000000908087210 */ /* 0x000fca0007ffe0ff */
[----:B0-----:R-:W-:-:S04]  /*1540*/  IMAD R19, R8, R9, RZ ;  /* 0x0000000908137224 */ /* 0x001fc800078e02ff */
[----:B------:R-:W-:-:S04]  /*1550*/  IMAD R17, R4, R5, R19 ;  /* 0x0000000504117224 */ /* 0x000fc800078e0213 */
[----:B------:R-:W-:Y:S01]  /*1560*/  IMAD.WIDE.U32 R16, R17, 0x8, R6 ;  /* 0x0000000811107825 */ /* 0x000fe200078e0006 */
[----:B--2---:R-:W-:-:S04]  /*1570*/  IADD3 R20, P1, PT, R14, R12, RZ ;  /* 0x0000000c0e147210 */ /* 0x004fc80007f3e0ff */
[----:B------:R-:W-:Y:S01]  /*1580*/  IADD3.X R21, PT, PT, R15, R13, RZ, P1, !PT ;  /* 0x0000000d0f157210 */ /* 0x000fe20000ffe4ff */
[----:B------:R-:W-:-:S04]  /*1590*/  IMAD.WIDE.U32 R12, R19, 0x8, R6 ;  /* 0x00000008130c7825 */ /* 0x000fc800078e0006 */
[----:B------:R0:W-:Y:S04]  /*15a0*/  STG.E.64 desc[UR10][R10.64], R20 ;  /* 0x000000140a007986 */ /* 0x0001e8000c101b0a */
[----:B------:R-:W2:Y:S04]  /*15b0*/  LDG.E.64 R16, desc[UR10][R16.64] ;  /* 0x0000000a10107981 */ /* 0x000ea8000c1e1b00 */
[----:B------:R-:W2:Y:S01]  /*15c0*/  LDG.E.64 R18, desc[UR10][R12.64] ;  /* 0x0000000a0c127981 */ /* 0x000ea2000c1e1b00 */
[----:B------:R-:W-:-:S05]  /*15d0*/  IADD3 R8, PT, PT, R8, R9, RZ ;  /* 0x0000000908087210 */ /* 0x000fca0007ffe0ff */
[----:B------:R-:W-:-:S04]  /*15e0*/  IMAD R15, R8, R9, RZ ;  /* 0x00000009080f7224 */ /* 0x000fc800078e02ff */
[----:B------:R-:W-:Y:S02]  /*15f0*/  IMAD R25, R4, R5, R15 ;  /* 0x0000000504197224 */ /* 0x000fe400078e020f */
[----:B------:R-:W-:Y:S01]  /*1600*/  IMAD.WIDE.U32 R14, R15, 0x8, R6 ;  /* 0x000000080f0e7825 */ /* 0x000fe200078e0006 */
[----:B--2---:R-:W-:-:S04]  /*1610*/  IADD3 R22, P1, PT, R16, R18, RZ ;  /* 0x0000001210167210 */ /* 0x004fc80007f3e0ff */
[----:B------:R-:W-:Y:S01]  /*1620*/  IADD3.X R23, PT, PT, R17, R19, RZ, P1, !PT ;  /* 0x0000001311177210 */ /* 0x000fe20000ffe4ff */
[----:B------:R-:W-:-:S04]  /*1630*/  IMAD.WIDE.U32 R18, R25, 0x8, R6 ;  /* 0x0000000819127825 */ /* 0x000fc800078e0006 */
[----:B------:R1:W-:Y:S04]  /*1640*/  STG.E.64 desc[UR10][R12.64], R22 ;  /* 0x000000160c007986 */ /* 0x0003e8000c101b0a */
[----:B------:R-:W2:Y:S04]  /*1650*/  LDG.E.64 R18, desc[UR10][R18.64] ;  /* 0x0000000a12127981 */ /* 0x000ea8000c1e1b00 */
[----:B0-----:R-:W2:Y:S01]  /*1660*/  LDG.E.64 R10, desc[UR10][R14.64] ;  /* 0x0000000a0e0a7981 */ /* 0x001ea2000c1e1b00 */
[----:B------:R-:W-:-:S05]  /*1670*/  IADD3 R8, PT, PT, R8, R9, RZ ;  /* 0x0000000908087210 */ /* 0x000fca0007ffe0ff */
[----:B------:R-:W-:-:S04]  /*1680*/  IMAD R21, R8, R9, RZ ;  /* 0x0000000908157224 */ /* 0x000fc800078e02ff */
[----:B------:R-:W-:-:S04]  /*1690*/  IMAD R9, R4, R5, R21 ;  /* 0x0000000504097224 */ /* 0x000fc800078e0215 */
        /* <DEDUP_REMOVED lines=11> */
.L_x_10:
[----:B------:R-:W-:Y:S05]  /*1750*/  BRA.U !UP0, `(.L_x_9) ;  /* 0x0000000108a87547 */ /* 0x000fea000b800000 */
[----:B------:R-:W-:Y:S02]  /*1760*/  UISETP.NE.AND UP0, UPT, UR6, 0x1, UPT ;  /* 0x000000010600788c */ /* 0x000fe4000bf05270 */
[----:B------:R-:W-:-:S04]  /*1770*/  ULOP3.LUT UR5, UR5, 0x1, URZ, 0xc0, !UPT ;  /* 0x0000000105057892 */ /* 0x000fc8000f8ec0ff */
[----:B------:R-:W-:-:S03]  /*1780*/  UISETP.NE.U32.AND UP1, UPT, UR5, 0x1, UPT ;  /* 0x000000010500788c */ /* 0x000fc6000bf25070 */
[----:B------:R-:W-:Y:S08]  /*1790*/  BRA.U !UP0, `(.L_x_11) ;  /* 0x0000000108607547 */ /* 0x000ff0000b800000 */
[----:B------:R-:W3:Y:S08]  /*17a0*/  LDC R5, c[0x0][0x38c] ;  /* 0x0000e300ff057b82 */ /* 0x000ef00000000800 */
[----:B012---:R-:W0:Y:S08]  /*17b0*/  LDC R17, c[0x0][0x390] ;  /* 0x0000e400ff117b82 */ /* 0x007e300000000800 */
[----:B----4-:R-:W1:Y:S01]  /*17c0*/  LDC.64 R8, c[0x0][0x380] ;  /* 0x0000e000ff087b82 */ /* 0x010e620000000a00 */
[----:B---3--:R-:W-:-:S04]  /*17d0*/  IMAD R16, R5, UR4, R0 ;  /* 0x0000000405107c24 */ /* 0x008fc8000f8e0200 */
[----:B------:R-:W-:-:S04]  /*17e0*/  IMAD R7, R16, R5, RZ ;  /* 0x0000000510077224 */ /* 0x000fc800078e02ff */
[----:B0-----:R-:W-:Y:S02]  /*17f0*/  IMAD R15, R4, R17, R7 ;  /* 0x00000011040f7224 */ /* 0x001fe400078e0207 */
[----:B-1----:R-:W-:-:S04]  /*1800*/  IMAD.WIDE.U32 R6, R7, 0x8, R8 ;  /* 0x0000000807067825 */ /* 0x002fc800078e0008 */
[----:B------:R-:W-:Y:S01]  /*1810*/  IMAD.WIDE.U32 R14, R15, 0x8, R8 ;  /* 0x000000080f0e7825 */ /* 0x000fe200078e0008 */
[----:B------:R-:W2:Y:S04]  /*1820*/  LDG.E.64 R12, desc[UR10][R6.64] ;  /* 0x0000000a060c7981 */ /* 0x000ea8000c1e1b00 */
[----:B------:R-:W2:Y:S01]  /*1830*/  LDG.E.64 R10, desc[UR10][R14.64] ;  /* 0x0000000a0e0a7981 */ /* 0x000ea2000c1e1b00 */
[----:B------:R-:W-:-:S05]  /*1840*/  IADD3 R16, PT, PT, R16, R5, RZ ;  /* 0x0000000510107210 */ /* 0x000fca0007ffe0ff */
[----:B------:R-:W-:-:S04]  /*1850*/  IMAD R5, R16, R5, RZ ;  /* 0x0000000510057224 */ /* 0x000fc800078e02ff */
        /* <DEDUP_REMOVED lines=12> */
.L_x_11:
[----:B------:R-:W-:Y:S05]  /*1920*/  BRA.U UP1, `(.L_x_9) ;  /* 0x0000000101347547 */ /* 0x000fea000b800000 */
[----:B01--4-:R-:W3:Y:S08]  /*1930*/  LDC R6, c[0x0][0x38c] ;  /* 0x0000e300ff067b82 */ /* 0x013ef00000000800 */
[----:B------:R-:W0:Y:S08]  /*1940*/  LDC R11, c[0x0][0x390] ;  /* 0x0000e400ff0b7b82 */ /* 0x000e300000000800 */
[----:B--2---:R-:W1:Y:S01]  /*1950*/  LDC.64 R8, c[0x0][0x380] ;  /* 0x0000e000ff087b82 */ /* 0x004e620000000a00 */
[----:B---3--:R-:W-:-:S04]  /*1960*/  IMAD R5, R6, UR4, R0 ;  /* 0x0000000406057c24 */ /* 0x008fc8000f8e0200 */
[----:B------:R-:W-:-:S04]  /*1970*/  IMAD R5, R5, R6, RZ ;  /* 0x0000000605057224 */ /* 0x000fc800078e02ff */
[----:B0-----:R-:W-:Y:S02]  /*1980*/  IMAD R11, R4, R11, R5 ;  /* 0x0000000b040b7224 */ /* 0x001fe400078e0205 */
[----:B-1----:R-:W-:-:S04]  /*1990*/  IMAD.WIDE.U32 R6, R5, 0x8, R8 ;  /* 0x0000000805067825 */ /* 0x002fc800078e0008 */
[----:B------:R-:W-:Y:S02]  /*19a0*/  IMAD.WIDE.U32 R4, R11, 0x8, R8 ;  /* 0x000000080b047825 */ /* 0x000fe400078e0008 */
[----:B------:R-:W2:Y:S04]  /*19b0*/  LDG.E.64 R8, desc[UR10][R6.64] ;  /* 0x0000000a06087981 */ /* 0x000ea8000c1e1b00 */
[----:B------:R-:W2:Y:S02]  /*19c0*/  LDG.E.64 R4, desc[UR10][R4.64] ;  /* 0x0000000a04047981 */ /* 0x000ea4000c1e1b00 */
[----:B--2---:R-:W-:-:S04]  /*19d0*/  IADD3 R8, P1, PT, R4, R8, RZ ;  /* 0x0000000804087210 */ /* 0x004fc80007f3e0ff */
[----:B------:R-:W-:-:S05]  /*19e0*/  IADD3.X R9, PT, PT, R5, R9, RZ, P1, !PT ;  /* 0x0000000905097210 */ /* 0x000fca0000ffe4ff */
[----:B------:R0:W-:Y:S04]  /*19f0*/  STG.E.64 desc[UR10][R6.64], R8 ;  /* 0x0000000806007986 */ /* 0x0001e8000c101b0a */
.L_x_9:
[----:B------:R-:W-:Y:S05]  /*1a00*/  @P0 BRA `(.L_x_12) ;  /* 0xfffffff000bc0947 */ /* 0x000fea000383ffff */
[----:B------:R-:W-:Y:S05]  /*1a10*/  EXIT ;  /* 0x000000000000794d */ /* 0x000fea0003800000 */
.L_x_13:
[----:B------:R-:W-:-:S00]  /*1a20*/  BRA `(.L_x_13) ;  /* 0xfffffffc00fc7947 */ /* 0x000fc0000383ffff */
[----:B------:R-:W-:-:S00]  /*1a30*/  NOP ;  /* 0x0000000000007918 */ /* 0x000fc00000000000 */
        /* <DEDUP_REMOVED lines=12> */
.L_x_14:


//--------------------- .nv.shared.reserved.0     --------------------------
	.section	.nv.shared.reserved.0,"aw",@nobits
	.weak		__nv_reservedSMEM_offset_0_alias
	.size		__nv_reservedSMEM_offset_0_alias, 0, 64
	.other		__nv_reservedSMEM_offset_0_alias,@"STO_CUDA_RESERVED_SHARED STV_DEFAULT"
__nv_reservedSMEM_offset_0_alias:
	.zero		0
	.zero		64


//--------------------- .nv.constant0._Z9reductionPmjjj --------------------------
	.section	.nv.constant0._Z9reductionPmjjj,"a",@progbits
	.sectionflags	@""
	.align	4
.nv.constant0._Z9reductionPmjjj:
	.zero		916


//--------------------- SYMBOLS --------------------------

	.type		.nv.reservedSmem.offset0,@object
	.size		.nv.reservedSmem.offset0,0x4
